//
// Generated by NVIDIA NVVM Compiler
//
// Compiler Build ID: CL-36424714
// Cuda compilation tools, release 13.0, V13.0.88
// Based on NVVM 20.0.0
//

.version 9.0
.target sm_100
.address_size 64

	// .globl	_Z6kerneli
.extern .func  (.param .b32 func_retval0) vprintf
(
	.param .b64 vprintf_param_0,
	.param .b64 vprintf_param_1
)
;
.global .align 1 .b8 $str[61] = {32, 32, 61, 61, 61, 32, 107, 101, 114, 110, 101, 108, 32, 37, 100, 32, 114, 117, 110, 32, 105, 110, 102, 111, 58, 32, 103, 114, 105, 100, 68, 105, 109, 46, 120, 58, 32, 37, 100, 44, 32, 98, 108, 111, 99, 107, 68, 105, 109, 46, 120, 58, 32, 37, 100, 32, 61, 61, 61, 10};
.global .align 1 .b8 $str$1[36] = {32, 32, 32, 32, 98, 108, 111, 99, 107, 73, 100, 120, 46, 120, 58, 32, 37, 100, 32, 116, 104, 114, 101, 97, 100, 73, 100, 120, 46, 120, 58, 32, 37, 100, 10};
.global .align 1 .b8 $str$2[73] = {61, 61, 61, 61, 61, 61, 61, 61, 61, 61, 61, 61, 61, 32, 84, 104, 101, 32, 103, 114, 105, 100, 32, 115, 104, 97, 112, 101, 58, 32, 103, 114, 105, 100, 68, 105, 109, 46, 120, 58, 32, 37, 100, 32, 103, 114, 105, 100, 68, 105, 109, 46, 121, 58, 32, 37, 100, 32, 103, 114, 105, 100, 68, 105, 109, 46, 122, 58, 32, 37, 100, 10};
.global .align 1 .b8 $str$3[77] = {61, 61, 61, 61, 61, 61, 61, 61, 61, 61, 61, 61, 61, 32, 84, 104, 101, 32, 98, 108, 111, 99, 107, 32, 115, 104, 97, 112, 101, 58, 32, 98, 108, 111, 99, 107, 68, 105, 109, 46, 120, 58, 32, 37, 100, 32, 98, 108, 111, 99, 107, 68, 105, 109, 46, 121, 58, 32, 37, 100, 32, 98, 108, 111, 99, 107, 68, 105, 109, 46, 122, 58, 32, 37, 100, 10};
.global .align 1 .b8 $str$4[68] = {32, 32, 32, 32, 98, 108, 111, 99, 107, 73, 100, 120, 58, 32, 120, 61, 37, 100, 32, 121, 61, 32, 37, 100, 32, 122, 61, 37, 100, 32, 116, 104, 114, 101, 97, 100, 73, 100, 120, 32, 120, 61, 37, 100, 32, 121, 61, 37, 100, 32, 122, 61, 37, 100, 59, 32, 111, 102, 102, 115, 101, 116, 61, 32, 37, 100, 10};

.visible .entry _Z6kerneli(
	.param .u32 _Z6kerneli_param_0
)
{
	.local .align 8 .b8 	__local_depot0[16];
	.reg .b64 	%SP;
	.reg .b64 	%SPL;
	.reg .pred 	%p<2>;
	.reg .b32 	%r<11>;
	.reg .b64 	%rd<9>;

	mov.u64 	%SPL, __local_depot0;
	cvta.local.u64 	%SP, %SPL;
	ld.param.u32 	%r3, [_Z6kerneli_param_0];
	add.u64 	%rd2, %SP, 0;
	add.u64 	%rd1, %SPL, 0;
	mov.u32 	%r1, %ctaid.x;
	mov.u32 	%r2, %tid.x;
	or.b32  	%r4, %r1, %r2;
	setp.ne.s32 	%p1, %r4, 0;
	@%p1 bra 	$L__BB0_2;
	mov.u32 	%r5, %nctaid.x;
	mov.u32 	%r6, %ntid.x;
	st.local.v2.u32 	[%rd1], {%r3, %r5};
	st.local.u32 	[%rd1+8], %r6;
	mov.u64 	%rd3, $str;
	cvta.global.u64 	%rd4, %rd3;
	{ // callseq 0, 0
	.param .b64 param0;
	st.param.b64 	[param0], %rd4;
	.param .b64 param1;
	st.param.b64 	[param1], %rd2;
	.param .b32 retval0;
	call.uni (retval0), 
	vprintf, 
	(
	param0, 
	param1
	);
	ld.param.b32 	%r7, [retval0];
	} // callseq 0
$L__BB0_2:
	bar.sync 	0;
	st.local.v2.u32 	[%rd1], {%r1, %r2};
	mov.u64 	%rd6, $str$1;
	cvta.global.u64 	%rd7, %rd6;
	{ // callseq 1, 0
	.param .b64 param0;
	st.param.b64 	[param0], %rd7;
	.param .b64 param1;
	st.param.b64 	[param1], %rd2;
	.param .b32 retval0;
	call.uni (retval0), 
	vprintf, 
	(
	param0, 
	param1
	);
	ld.param.b32 	%r9, [retval0];
	} // callseq 1
	ret;

}
	// .globl	_Z14kernelCalcuDimi
.visible .entry _Z14kernelCalcuDimi(
	.param .u32 _Z14kernelCalcuDimi_param_0
)
{
	.local .align 8 .b8 	__local_depot1[32];
	.reg .b64 	%SP;
	.reg .b64 	%SPL;
	.reg .pred 	%p<5>;
	.reg .b32 	%r<46>;
	.reg .b64 	%rd<11>;

	mov.u64 	%SPL, __local_depot1;
	cvta.local.u64 	%SP, %SPL;
	ld.param.u32 	%r11, [_Z14kernelCalcuDimi_param_0];
	add.u64 	%rd2, %SP, 0;
	add.u64 	%rd1, %SPL, 0;
	mov.u32 	%r1, %tid.x;
	mov.u32 	%r2, %tid.y;
	add.s32 	%r12, %r1, %r2;
	mov.u32 	%r3, %tid.z;
	add.s32 	%r13, %r12, %r3;
	mov.u32 	%r4, %ctaid.x;
	add.s32 	%r14, %r13, %r4;
	mov.u32 	%r5, %ctaid.y;
	add.s32 	%r15, %r14, %r5;
	mov.u32 	%r6, %ctaid.z;
	neg.s32 	%r16, %r6;
	setp.ne.s32 	%p1, %r15, %r16;
	@%p1 bra 	$L__BB1_2;
	mov.u32 	%r17, %nctaid.x;
	mov.u32 	%r18, %nctaid.y;
	mov.u32 	%r19, %nctaid.z;
	st.local.v2.u32 	[%rd1], {%r17, %r18};
	st.local.u32 	[%rd1+8], %r19;
	mov.u64 	%rd3, $str$2;
	cvta.global.u64 	%rd4, %rd3;
	{ // callseq 2, 0
	.param .b64 param0;
	st.param.b64 	[param0], %rd4;
	.param .b64 param1;
	st.param.b64 	[param1], %rd2;
	.param .b32 retval0;
	call.uni (retval0), 
	vprintf, 
	(
	param0, 
	param1
	);
	ld.param.b32 	%r20, [retval0];
	} // callseq 2
	mov.u32 	%r22, %ntid.x;
	mov.u32 	%r23, %ntid.y;
	mov.u32 	%r24, %ntid.z;
	st.local.v2.u32 	[%rd1], {%r22, %r23};
	st.local.u32 	[%rd1+8], %r24;
	mov.u64 	%rd6, $str$3;
	cvta.global.u64 	%rd7, %rd6;
	{ // callseq 3, 0
	.param .b64 param0;
	st.param.b64 	[param0], %rd7;
	.param .b64 param1;
	st.param.b64 	[param1], %rd2;
	.param .b32 retval0;
	call.uni (retval0), 
	vprintf, 
	(
	param0, 
	param1
	);
	ld.param.b32 	%r25, [retval0];
	} // callseq 3
$L__BB1_2:
	bar.sync 	0;
	mov.b32 	%r45, 0;
	setp.eq.s32 	%p2, %r11, 3;
	@%p2 bra 	$L__BB1_7;
	setp.eq.s32 	%p3, %r11, 2;
	@%p3 bra 	$L__BB1_6;
	setp.ne.s32 	%p4, %r11, 1;
	@%p4 bra 	$L__BB1_8;
	mov.u32 	%r42, %ntid.x;
	mad.lo.s32 	%r45, %r4, %r42, %r1;
	bra.uni 	$L__BB1_8;
$L__BB1_6:
	mov.u32 	%r37, %ntid.x;
	mov.u32 	%r38, %ntid.y;
	mad.lo.s32 	%r39, %r5, %r38, %r2;
	mov.u32 	%r40, %nctaid.x;
	mad.lo.s32 	%r41, %r39, %r40, %r4;
	mad.lo.s32 	%r45, %r41, %r37, %r1;
	bra.uni 	$L__BB1_8;
$L__BB1_7:
	mov.u32 	%r28, %ntid.x;
	mov.u32 	%r29, %ntid.y;
	mov.u32 	%r30, %ntid.z;
	mad.lo.s32 	%r31, %r6, %r30, %r3;
	mov.u32 	%r32, %nctaid.x;
	mov.u32 	%r33, %nctaid.y;
	mad.lo.s32 	%r34, %r31, %r33, %r5;
	mad.lo.s32 	%r35, %r34, %r29, %r2;
	mad.lo.s32 	%r36, %r35, %r32, %r4;
	mad.lo.s32 	%r45, %r36, %r28, %r1;
$L__BB1_8:
	st.local.v2.u32 	[%rd1], {%r4, %r5};
	st.local.v2.u32 	[%rd1+8], {%r6, %r1};
	st.local.v2.u32 	[%rd1+16], {%r2, %r3};
	st.local.u32 	[%rd1+24], %r45;
	mov.u64 	%rd8, $str$4;
	cvta.global.u64 	%rd9, %rd8;
	{ // callseq 4, 0
	.param .b64 param0;
	st.param.b64 	[param0], %rd9;
	.param .b64 param1;
	st.param.b64 	[param1], %rd2;
	.param .b32 retval0;
	call.uni (retval0), 
	vprintf, 
	(
	param0, 
	param1
	);
	ld.param.b32 	%r43, [retval0];
	} // callseq 4
	ret;

}


// ===== COMPILED SASS (sm_100) =====

	.target	sm_100

	.elftype	@"ET_EXEC"


//--------------------- .note.nv.tkinfo           --------------------------
	.section	.note.nv.tkinfo,"",@"SHT_NOTE"
	.sectionflags	@"SHF_NOTE_NV_TKINFO"
	.tkinfo
        /*0018*/ 	.word	0x00000002
        /*0030*/ 	.string	""
        /*0030*/ 	.string	"ptxas"
        /*0030*/ 	.string	"Cuda compilation tools, release 13.0, V13.0.88"
        /*0030*/ 	.string	"Build cuda_13.0.r13.0/compiler.36424714_0"
        /*0030*/ 	.string	"-arch sm_100 -m 64 "



//--------------------- .note.nv.cuinfo           --------------------------
	.section	.note.nv.cuinfo,"",@"SHT_NOTE"
	.sectionflags	@"SHF_NOTE_NV_CUINFO"
        /*0018*/ 	.short	0x0002
        /*001a*/ 	.short	0x0064
        /*001c*/ 	.short	0x0082
	.zero		2


//--------------------- .nv.info                  --------------------------
	.section	.nv.info,"",@"SHT_CUDA_INFO"
	.align	4


	//----- nvinfo : EIATTR_REGCOUNT
	.align		4
        /*0000*/ 	.byte	0x04, 0x2f
        /*0002*/ 	.short	(.L_6 - .L_5)
	.align		4
.L_5:
        /*0004*/ 	.word	index@(_Z6kerneli)
        /*0008*/ 	.word	0x00000018


	//----- nvinfo : EIATTR_FRAME_SIZE
	.align		4
.L_6:
        /*000c*/ 	.byte	0x04, 0x11
        /*000e*/ 	.short	(.L_8 - .L_7)
	.align		4
.L_7:
        /*0010*/ 	.word	index@(_Z6kerneli)
        /*0014*/ 	.word	0x00000010


	//----- nvinfo : EIATTR_REGCOUNT
	.align		4
.L_8:
        /*0018*/ 	.byte	0x04, 0x2f
        /*001a*/ 	.short	(.L_10 - .L_9)
	.align		4
.L_9:
        /*001c*/ 	.word	index@(_Z14kernelCalcuDimi)
        /*0020*/ 	.word	0x0000001c


	//----- nvinfo : EIATTR_FRAME_SIZE
	.align		4
.L_10:
        /*0024*/ 	.byte	0x04, 0x11
        /*0026*/ 	.short	(.L_12 - .L_11)
	.align		4
.L_11:
        /*0028*/ 	.word	index@(_Z14kernelCalcuDimi)
        /*002c*/ 	.word	0x00000020


	//----- nvinfo : EIATTR_MIN_STACK_SIZE
	.align		4
.L_12:
        /*0030*/ 	.byte	0x04, 0x12
        /*0032*/ 	.short	(.L_14 - .L_13)
	.align		4
.L_13:
        /*0034*/ 	.word	index@(_Z14kernelCalcuDimi)
        /*0038*/ 	.word	0x00000020


	//----- nvinfo : EIATTR_MIN_STACK_SIZE
	.align		4
.L_14:
        /*003c*/ 	.byte	0x04, 0x12
        /*003e*/ 	.short	(.L_16 - .L_15)
	.align		4
.L_15:
        /*0040*/ 	.word	index@(_Z6kerneli)
        /*0044*/ 	.word	0x00000010
.L_16:


//--------------------- .nv.compat                --------------------------
	.section	.nv.compat,"",@"SHT_CUDA_COMPAT_INFO"
	.align	4
        /*0000*/ 	.byte	0x02, 0x09, 0x00, 0x00, 0x02, 0x02, 0x01, 0x00, 0x02, 0x05, 0x05, 0x00, 0x03, 0x07, 0x01, 0x01
        /*0010*/ 	.byte	0x02, 0x03, 0x00, 0x00, 0x02, 0x06, 0x01, 0x00, 0x04, 0x0b, 0x08, 0x00, 0x09, 0x00, 0x00, 0x00
        /*0020*/ 	.byte	0x00, 0x00, 0x00, 0x00


//--------------------- .nv.info._Z14kernelCalcuDimi --------------------------
	.section	.nv.info._Z14kernelCalcuDimi,"",@"SHT_CUDA_INFO"
	.sectionflags	@""
	.align	4


	//----- nvinfo : EIATTR_CUDA_API_VERSION
	.align		4
        /*0000*/ 	.byte	0x04, 0x37
        /*0002*/ 	.short	(.L_18 - .L_17)
.L_17:
        /*0004*/ 	.word	0x00000082


	//----- nvinfo : EIATTR_KPARAM_INFO
	.align		4
.L_18:
        /*0008*/ 	.byte	0x04, 0x17
        /*000a*/ 	.short	(.L_20 - .L_19)
.L_19:
        /*000c*/ 	.word	0x00000000
        /*0010*/ 	.short	0x0000
        /*0012*/ 	.short	0x0000
        /*0014*/ 	.byte	0x00, 0xf0, 0x11, 0x00


	//----- nvinfo : EIATTR_SPARSE_MMA_MASK
	.align		4
.L_20:
        /*0018*/ 	.byte	0x03, 0x50
        /*001a*/ 	.short	0x0000


	//----- nvinfo : EIATTR_MAXREG_COUNT
	.align		4
        /*001c*/ 	.byte	0x03, 0x1b
        /*001e*/ 	.short	0x00ff


	//----- nvinfo : EIATTR_NUM_BARRIERS
	.align		4
        /*0020*/ 	.byte	0x02, 0x4c
        /*0022*/ 	.byte	0x01
	.zero		1


	//----- nvinfo : EIATTR_EXTERNS
	.align		4
        /*0024*/ 	.byte	0x04, 0x0f
        /*0026*/ 	.short	(.L_22 - .L_21)


	//   ....[0]....
	.align		4
.L_21:
        /*0028*/ 	.word	index@(vprintf)


	//----- nvinfo : EIATTR_MERCURY_ISA_VERSION
	.align		4
.L_22:
        /*002c*/ 	.byte	0x03, 0x5f
        /*002e*/ 	.short	0x0101


	//----- nvinfo : EIATTR_VRC_CTA_INIT_COUNT
	.align		4
        /*0030*/ 	.byte	0x02, 0x4a
	.zero		1
	.zero		1


	//----- nvinfo : EIATTR_SYSCALL_OFFSETS
	.align		4
        /*0034*/ 	.byte	0x04, 0x46
        /*0036*/ 	.short	(.L_24 - .L_23)


	//   ....[0]....
.L_23:
        /*0038*/ 	.word	0x000001e0


	//   ....[1]....
        /*003c*/ 	.word	0x000002b0


	//   ....[2]....
        /*0040*/ 	.word	0x00000560


	//----- nvinfo : EIATTR_EXIT_INSTR_OFFSETS
	.align		4
.L_24:
        /*0044*/ 	.byte	0x04, 0x1c
        /*0046*/ 	.short	(.L_26 - .L_25)


	//   ....[0]....
.L_25:
        /*0048*/ 	.word	0x00000570


	//----- nvinfo : EIATTR_CRS_STACK_SIZE
	.align		4
.L_26:
        /*004c*/ 	.byte	0x04, 0x1e
        /*004e*/ 	.short	(.L_28 - .L_27)
.L_27:
        /*0050*/ 	.word	0x00000000


	//----- nvinfo : EIATTR_CBANK_PARAM_SIZE
	.align		4
.L_28:
        /*0054*/ 	.byte	0x03, 0x19
        /*0056*/ 	.short	0x0004


	//----- nvinfo : EIATTR_PARAM_CBANK
	.align		4
        /*0058*/ 	.byte	0x04, 0x0a
        /*005a*/ 	.short	(.L_30 - .L_29)
	.align		4
.L_29:
        /*005c*/ 	.word	index@(.nv.constant0._Z14kernelCalcuDimi)
        /*0060*/ 	.short	0x0380
        /*0062*/ 	.short	0x0004


	//----- nvinfo : EIATTR_SW_WAR
	.align		4
.L_30:
        /*0064*/ 	.byte	0x04, 0x36
        /*0066*/ 	.short	(.L_32 - .L_31)
.L_31:
        /*0068*/ 	.word	0x00000008
.L_32:


//--------------------- .nv.info._Z6kerneli       --------------------------
	.section	.nv.info._Z6kerneli,"",@"SHT_CUDA_INFO"
	.sectionflags	@""
	.align	4


	//----- nvinfo : EIATTR_CUDA_API_VERSION
	.align		4
        /*0000*/ 	.byte	0x04, 0x37
        /*0002*/ 	.short	(.L_34 - .L_33)
.L_33:
        /*0004*/ 	.word	0x00000082


	//----- nvinfo : EIATTR_KPARAM_INFO
	.align		4
.L_34:
        /*0008*/ 	.byte	0x04, 0x17
        /*000a*/ 	.short	(.L_36 - .L_35)
.L_35:
        /*000c*/ 	.word	0x00000000
        /*0010*/ 	.short	0x0000
        /*0012*/ 	.short	0x0000
        /*0014*/ 	.byte	0x00, 0xf0, 0x11, 0x00


	//----- nvinfo : EIATTR_SPARSE_MMA_MASK
	.align		4
.L_36:
        /*0018*/ 	.byte	0x03, 0x50
        /*001a*/ 	.short	0x0000


	//----- nvinfo : EIATTR_MAXREG_COUNT
	.align		4
        /*001c*/ 	.byte	0x03, 0x1b
        /*001e*/ 	.short	0x00ff


	//----- nvinfo : EIATTR_NUM_BARRIERS
	.align		4
        /*0020*/ 	.byte	0x02, 0x4c
        /*0022*/ 	.byte	0x01
	.zero		1


	//----- nvinfo : EIATTR_EXTERNS
	.align		4
        /*0024*/ 	.byte	0x04, 0x0f
        /*0026*/ 	.short	(.L_38 - .L_37)


	//   ....[0]....
	.align		4
.L_37:
        /*0028*/ 	.word	index@(vprintf)


	//----- nvinfo : EIATTR_MERCURY_ISA_VERSION
	.align		4
.L_38:
        /*002c*/ 	.byte	0x03, 0x5f
        /*002e*/ 	.short	0x0101


	//----- nvinfo : EIATTR_VRC_CTA_INIT_COUNT
	.align		4
        /*0030*/ 	.byte	0x02, 0x4a
	.zero		1
	.zero		1


	//----- nvinfo : EIATTR_SYSCALL_OFFSETS
	.align		4
        /*0034*/ 	.byte	0x04, 0x46
        /*0036*/ 	.short	(.L_40 - .L_39)


	//   ....[0]....
.L_39:
        /*0038*/ 	.word	0x00000170


	//   ....[1]....
        /*003c*/ 	.word	0x00000230


	//----- nvinfo : EIATTR_EXIT_INSTR_OFFSETS
	.align		4
.L_40:
        /*0040*/ 	.byte	0x04, 0x1c
        /*0042*/ 	.short	(.L_42 - .L_41)


	//   ....[0]....
.L_41:
        /*0044*/ 	.word	0x00000240


	//----- nvinfo : EIATTR_CRS_STACK_SIZE
	.align		4
.L_42:
        /*0048*/ 	.byte	0x04, 0x1e
        /*004a*/ 	.short	(.L_44 - .L_43)
.L_43:
        /*004c*/ 	.word	0x00000000


	//----- nvinfo : EIATTR_CBANK_PARAM_SIZE
	.align		4
.L_44:
        /*0050*/ 	.byte	0x03, 0x19
        /*0052*/ 	.short	0x0004


	//----- nvinfo : EIATTR_PARAM_CBANK
	.align		4
        /*0054*/ 	.byte	0x04, 0x0a
        /*0056*/ 	.short	(.L_46 - .L_45)
	.align		4
.L_45:
        /*0058*/ 	.word	index@(.nv.constant0._Z6kerneli)
        /*005c*/ 	.short	0x0380
        /*005e*/ 	.short	0x0004


	//----- nvinfo : EIATTR_SW_WAR
	.align		4
.L_46:
        /*0060*/ 	.byte	0x04, 0x36
        /*0062*/ 	.short	(.L_48 - .L_47)
.L_47:
        /*0064*/ 	.word	0x00000008
.L_48:


//--------------------- .nv.callgraph             --------------------------
	.section	.nv.callgraph,"",@"SHT_CUDA_CALLGRAPH"
	.align	4
	.sectionentsize	8
	.align		4
        /*0000*/ 	.word	0x00000000
	.align		4
        /*0004*/ 	.word	0xffffffff
	.align		4
        /*0008*/ 	.word	index@(_Z14kernelCalcuDimi)
	.align		4
        /*000c*/ 	.word	index@(vprintf)
	.align		4
        /*0010*/ 	.word	index@(_Z6kerneli)
	.align		4
        /*0014*/ 	.word	index@(vprintf)
	.align		4
        /*0018*/ 	.word	0x00000000
	.align		4
        /*001c*/ 	.word	0xfffffffe
	.align		4
        /*0020*/ 	.word	0x00000000
	.align		4
        /*0024*/ 	.word	0xfffffffd
	.align		4
        /*0028*/ 	.word	0x00000000
	.align		4
        /*002c*/ 	.word	0xfffffffc


//--------------------- .nv.constant4             --------------------------
	.section	.nv.constant4,"a",@progbits
	.align	8
	.align		8
.nv.constant4:
        /*0000*/ 	.dword	vprintf
	.align		8
        /*0008*/ 	.dword	$str
	.align		8
        /*0010*/ 	.dword	$str$1
	.align		8
        /*0018*/ 	.dword	$str$2
	.align		8
        /*0020*/ 	.dword	$str$3
	.align		8
        /*0028*/ 	.dword	$str$4


//--------------------- .text._Z14kernelCalcuDimi --------------------------
	.section	.text._Z14kernelCalcuDimi,"ax",@progbits
	.align	128
        .global         _Z14kernelCalcuDimi
        .type           _Z14kernelCalcuDimi,@function
        .size           _Z14kernelCalcuDimi,(.L_x_10 - _Z14kernelCalcuDimi)
        .other          _Z14kernelCalcuDimi,@"STO_CUDA_ENTRY STV_DEFAULT"
_Z14kernelCalcuDimi:
.text._Z14kernelCalcuDimi:
[----:B------:R-:W0:Y:S01]  /*0000*/  LDC R1, c[0x0][0x37c] ;  /* 0x0000df00ff017b82 */ /* 0x000e220000000800 */
[----:B------:R-:W1:Y:S01]  /*0010*/  S2R R23, SR_TID.X ;  /* 0x0000000000177919 */ /* 0x000e620000002100 */
[----:B------:R-:W2:Y:S01]  /*0020*/  LDCU UR4, c[0x0][0x2f8] ;  /* 0x00005f00ff0477ac */ /* 0x000ea20008000800 */
[----:B0-----:R-:W-:Y:S01]  /*0030*/  VIADD R1, R1, 0xffffffe0 ;  /* 0xffffffe001017836 */ /* 0x001fe20000000000 */
[----:B------:R-:W1:Y:S01]  /*0040*/  S2R R18, SR_TID.Y ;  /* 0x0000000000127919 */ /* 0x000e620000002200 */
[----:B------:R-:W0:Y:S01]  /*0050*/  LDCU UR5, c[0x0][0x2fc] ;  /* 0x00005f80ff0577ac */ /* 0x000e220008000800 */
[----:B------:R-:W1:Y:S01]  /*0060*/  S2R R19, SR_TID.Z ;  /* 0x0000000000137919 */ /* 0x000e620000002300 */
[----:B------:R-:W3:Y:S01]  /*0070*/  S2R R22, SR_CTAID.Z ;  /* 0x0000000000167919 */ /* 0x000ee20000002700 */
[----:B------:R-:W4:Y:S01]  /*0080*/  S2R R16, SR_CTAID.X ;  /* 0x0000000000107919 */ /* 0x000f220000002500 */
[----:B--2---:R-:W-:Y:S01]  /*0090*/  IADD3 R24, P1, PT, R1, UR4, RZ ;  /* 0x0000000401187c10 */ /* 0x004fe2000ff3e0ff */
[----:B------:R-:W4:Y:S03]  /*00a0*/  S2R R17, SR_CTAID.Y ;  /* 0x0000000000117919 */ /* 0x000f260000002600 */
[----:B0-----:R-:W-:-:S02]  /*00b0*/  IADD3.X R2, PT, PT, RZ, UR5, RZ, P1, !PT ;  /* 0x00000005ff027c10 */ /* 0x001fc40008ffe4ff */
[----:B-1----:R-:W-:Y:S01]  /*00c0*/  IADD3 R0, PT, PT, R19, R23, R18 ;  /* 0x0000001713007210 */ /* 0x002fe20007ffe012 */
[----:B---3--:R-:W-:-:S03]  /*00d0*/  IMAD.MOV R3, RZ, RZ, -R22 ;  /* 0x000000ffff037224 */ /* 0x008fc600078e0a16 */
[----:B----4-:R-:W-:-:S04]  /*00e0*/  IADD3 R0, PT, PT, R17, R0, R16 ;  /* 0x0000000011007210 */ /* 0x010fc80007ffe010 */
[----:B------:R-:W-:-:S13]  /*00f0*/  ISETP.NE.AND P0, PT, R0, R3, PT ;  /* 0x000000030000720c */ /* 0x000fda0003f05270 */
[----:B------:R-:W-:Y:S05]  /*0100*/  @P0 BRA `(.L_x_0) ;  /* 0x00000000006c0947 */ /* 0x000fea0003800000 */
[----:B------:R-:W0:Y:S01]  /*0110*/  LDC R10, c[0x0][0x370] ;  /* 0x0000dc00ff0a7b82 */ /* 0x000e220000000800 */
[----:B------:R-:W-:Y:S01]  /*0120*/  MOV R25, 0x0 ;  /* 0x0000000000197802 */ /* 0x000fe20000000f00 */
[----:B------:R-:W1:Y:S01]  /*0130*/  LDCU.64 UR4, c[0x4][0x18] ;  /* 0x01000300ff0477ac */ /* 0x000e620008000a00 */
[----:B------:R-:W-:Y:S01]  /*0140*/  IMAD.MOV.U32 R6, RZ, RZ, R24 ;  /* 0x000000ffff067224 */ /* 0x000fe200078e0018 */
[----:B------:R-:W-:-:S04]  /*0150*/  MOV R7, R2 ;  /* 0x0000000200077202 */ /* 0x000fc80000000f00 */
[----:B------:R-:W0:Y:S08]  /*0160*/  LDC R11, c[0x0][0x374] ;  /* 0x0000dd00ff0b7b82 */ /* 0x000e300000000800 */
[----:B------:R-:W2:Y:S01]  /*0170*/  LDC R0, c[0x0][0x378] ;  /* 0x0000de00ff007b82 */ /* 0x000ea20000000800 */
[----:B-1----:R-:W-:Y:S01]  /*0180*/  IMAD.U32 R4, RZ, RZ, UR4 ;  /* 0x00000004ff047e24 */ /* 0x002fe2000f8e00ff */
[----:B------:R-:W-:-:S06]  /*0190*/  MOV R5, UR5 ;  /* 0x0000000500057c02 */ /* 0x000fcc0008000f00 */
[----:B------:R1:W3:Y:S01]  /*01a0*/  LDC.64 R8, c[0x4][R25] ;  /* 0x0100000019087b82 */ /* 0x0002e20000000a00 */
[----:B0-----:R1:W-:Y:S04]  /*01b0*/  STL.64 [R1], R10 ;  /* 0x0000000a01007387 */ /* 0x0013e80000100a00 */
[----:B--2---:R1:W-:Y:S02]  /*01c0*/  STL [R1+0x8], R0 ;  /* 0x0000080001007387 */ /* 0x0043e40000100800 */
[----:B------:R-:W-:-:S07]  /*01d0*/  LEPC R20, `(.L_x_1) ;  /* 0x000000001014794e */ /* 0x000fce0000000000 */
[----:B-1-3--:R-:W-:Y:S05]  /*01e0*/  CALL.ABS.NOINC R8 ;  /* 0x0000000008007343 */ /* 0x00afea0003c00000 */
.L_x_1:
[----:B------:R-:W0:Y:S01]  /*01f0*/  LDC R8, c[0x0][0x360] ;  /* 0x0000d800ff087b82 */ /* 0x000e220000000800 */
[----:B------:R-:W1:Y:S01]  /*0200*/  LDCU.64 UR4, c[0x4][0x20] ;  /* 0x01000400ff0477ac */ /* 0x000e620008000a00 */
[----:B------:R-:W-:Y:S01]  /*0210*/  IMAD.MOV.U32 R6, RZ, RZ, R24 ;  /* 0x000000ffff067224 */ /* 0x000fe200078e0018 */
[----:B------:R-:W-:-:S05]  /*0220*/  MOV R7, R2 ;  /* 0x0000000200077202 */ /* 0x000fca0000000f00 */
        /* <DEDUP_REMOVED lines=9> */
.L_x_0:
[----:B------:R-:W-:Y:S05]  /*02c0*/  WARPSYNC.ALL ;  /* 0x0000000000007948 */ /* 0x000fea0003800000 */
[----:B------:R-:W0:Y:S02]  /*02d0*/  LDCU UR4, c[0x0][0x380] ;  /* 0x00007000ff0477ac */ /* 0x000e240008000800 */
[----:B0-----:R-:W-:Y:S01]  /*02e0*/  UISETP.NE.AND UP0, UPT, UR4, 0x3, UPT ;  /* 0x000000030400788c */ /* 0x001fe2000bf05270 */
[----:B------:R-:W-:Y:S08]  /*02f0*/  BAR.SYNC.DEFER_BLOCKING 0x0 ;  /* 0x0000000000007b1d */ /* 0x000ff00000010000 */
[----:B------:R-:W-:Y:S05]  /*0300*/  BRA.U !UP0, `(.L_x_2) ;  /* 0x00000001083c7547 */ /* 0x000fea000b800000 */
[----:B------:R-:W-:-:S09]  /*0310*/  UISETP.NE.AND UP0, UPT, UR4, 0x2, UPT ;  /* 0x000000020400788c */ /* 0x000fd2000bf05270 */
[----:B------:R-:W-:Y:S05]  /*0320*/  BRA.U !UP0, `(.L_x_3) ;  /* 0x0000000108187547 */ /* 0x000fea000b800000 */
[----:B------:R-:W-:Y:S01]  /*0330*/  UISETP.NE.AND UP0, UPT, UR4, 0x1, UPT ;  /* 0x000000010400788c */ /* 0x000fe2000bf05270 */
[----:B------:R-:W-:-:S08]  /*0340*/  IMAD.MOV.U32 R0, RZ, RZ, RZ ;  /* 0x000000ffff007224 */ /* 0x000fd000078e00ff */
[----:B------:R-:W-:Y:S05]  /*0350*/  BRA.U UP0, `(.L_x_4) ;  /* 0x0000000100507547 */ /* 0x000fea000b800000 */
[----:B------:R-:W0:Y:S02]  /*0360*/  LDCU UR4, c[0x0][0x360] ;  /* 0x00006c00ff0477ac */ /* 0x000e240008000800 */
[----:B0-----:R-:W-:Y:S01]  /*0370*/  IMAD R0, R16, UR4, R23 ;  /* 0x0000000410007c24 */ /* 0x001fe2000f8e0217 */
[----:B------:R-:W-:Y:S06]  /*0380*/  BRA `(.L_x_4) ;  /* 0x0000000000447947 */ /* 0x000fec0003800000 */
.L_x_3:
[----:B------:R-:W0:Y:S01]  /*0390*/  LDCU UR4, c[0x0][0x360] ;  /* 0x00006c00ff0477ac */ /* 0x000e220008000800 */
[----:B------:R-:W1:Y:S01]  /*03a0*/  LDCU UR5, c[0x0][0x364] ;  /* 0x00006c80ff0577ac */ /* 0x000e620008000800 */
[----:B------:R-:W2:Y:S01]  /*03b0*/  LDCU UR6, c[0x0][0x370] ;  /* 0x00006e00ff0677ac */ /* 0x000ea20008000800 */
[----:B-1----:R-:W-:-:S04]  /*03c0*/  IMAD R3, R17, UR5, R18 ;  /* 0x0000000511037c24 */ /* 0x002fc8000f8e0212 */
[----:B--2---:R-:W-:-:S04]  /*03d0*/  IMAD R0, R3, UR6, R16 ;  /* 0x0000000603007c24 */ /* 0x004fc8000f8e0210 */
[----:B0-----:R-:W-:Y:S01]  /*03e0*/  IMAD R0, R0, UR4, R23 ;  /* 0x0000000400007c24 */ /* 0x001fe2000f8e0217 */
[----:B------:R-:W-:Y:S06]  /*03f0*/  BRA `(.L_x_4) ;  /* 0x0000000000287947 */ /* 0x000fec0003800000 */
.L_x_2:
[----:B------:R-:W0:Y:S01]  /*0400*/  LDCU UR4, c[0x0][0x360] ;  /* 0x00006c00ff0477ac */ /* 0x000e220008000800 */
[----:B------:R-:W1:Y:S01]  /*0410*/  LDCU UR5, c[0x0][0x364] ;  /* 0x00006c80ff0577ac */ /* 0x000e620008000800 */
[----:B------:R-:W2:Y:S01]  /*0420*/  LDCU UR6, c[0x0][0x368] ;  /* 0x00006d00ff0677ac */ /* 0x000ea20008000800 */
[----:B------:R-:W3:Y:S01]  /*0430*/  LDCU UR7, c[0x0][0x370] ;  /* 0x00006e00ff0777ac */ /* 0x000ee20008000800 */
[----:B------:R-:W4:Y:S01]  /*0440*/  LDCU UR8, c[0x0][0x374] ;  /* 0x00006e80ff0877ac */ /* 0x000f220008000800 */
[----:B--2---:R-:W-:-:S04]  /*0450*/  IMAD R0, R22, UR6, R19 ;  /* 0x0000000616007c24 */ /* 0x004fc8000f8e0213 */
[----:B----4-:R-:W-:-:S04]  /*0460*/  IMAD R3, R0, UR8, R17 ;  /* 0x0000000800037c24 */ /* 0x010fc8000f8e0211 */
[----:B-1----:R-:W-:-:S04]  /*0470*/  IMAD R3, R3, UR5, R18 ;  /* 0x0000000503037c24 */ /* 0x002fc8000f8e0212 */
[----:B---3--:R-:W-:-:S04]  /*0480*/  IMAD R0, R3, UR7, R16 ;  /* 0x0000000703007c24 */ /* 0x008fc8000f8e0210 */
[----:B0-----:R-:W-:-:S07]  /*0490*/  IMAD R0, R0, UR4, R23 ;  /* 0x0000000400007c24 */ /* 0x001fce000f8e0217 */
.L_x_4:
[----:B------:R-:W-:Y:S01]  /*04a0*/  MOV R3, 0x0 ;  /* 0x0000000000037802 */ /* 0x000fe20000000f00 */
[----:B------:R0:W-:Y:S01]  /*04b0*/  STL.64 [R1], R16 ;  /* 0x0000001001007387 */ /* 0x0001e20000100a00 */
[----:B------:R-:W1:Y:S01]  /*04c0*/  LDCU.64 UR4, c[0x4][0x28] ;  /* 0x01000500ff0477ac */ /* 0x000e620008000a00 */
[----:B------:R-:W-:Y:S01]  /*04d0*/  MOV R6, R24 ;  /* 0x0000001800067202 */ /* 0x000fe20000000f00 */
[----:B------:R0:W2:Y:S01]  /*04e0*/  LDC.64 R8, c[0x4][R3] ;  /* 0x0100000003087b82 */ /* 0x0000a20000000a00 */
[----:B------:R0:W-:Y:S01]  /*04f0*/  STL.64 [R1+0x8], R22 ;  /* 0x0000081601007387 */ /* 0x0001e20000100a00 */
[----:B------:R-:W-:-:S03]  /*0500*/  MOV R7, R2 ;  /* 0x0000000200077202 */ /* 0x000fc60000000f00 */
[----:B------:R0:W-:Y:S04]  /*0510*/  STL.64 [R1+0x10], R18 ;  /* 0x0000101201007387 */ /* 0x0001e80000100a00 */
[----:B------:R0:W-:Y:S01]  /*0520*/  STL [R1+0x18], R0 ;  /* 0x0000180001007387 */ /* 0x0001e20000100800 */
[----:B-1----:R-:W-:Y:S01]  /*0530*/  MOV R4, UR4 ;  /* 0x0000000400047c02 */ /* 0x002fe20008000f00 */
[----:B------:R-:W-:-:S07]  /*0540*/  IMAD.U32 R5, RZ, RZ, UR5 ;  /* 0x00000005ff057e24 */ /* 0x000fce000f8e00ff */
[----:B------:R-:W-:-:S07]  /*0550*/  LEPC R20, `(.L_x_5) ;  /* 0x000000001014794e */ /* 0x000fce0000000000 */
[----:B0-2---:R-:W-:Y:S05]  /*0560*/  CALL.ABS.NOINC R8 ;  /* 0x0000000008007343 */ /* 0x005fea0003c00000 */
.L_x_5:
[----:B------:R-:W-:Y:S05]  /*0570*/  EXIT ;  /* 0x000000000000794d */ /* 0x000fea0003800000 */
.L_x_6:
[----:B------:R-:W-:-:S00]  /*0580*/  BRA `(.L_x_6) ;  /* 0xfffffffc00fc7947 */ /* 0x000fc0000383ffff */
[----:B------:R-:W-:-:S00]  /*0590*/  NOP ;  /* 0x0000000000007918 */ /* 0x000fc00000000000 */
        /* <DEDUP_REMOVED lines=14> */
.L_x_10:


//--------------------- .text._Z6kerneli          --------------------------
	.section	.text._Z6kerneli,"ax",@progbits
	.align	128
        .global         _Z6kerneli
        .type           _Z6kerneli,@function
        .size           _Z6kerneli,(.L_x_11 - _Z6kerneli)
        .other          _Z6kerneli,@"STO_CUDA_ENTRY STV_DEFAULT"
_Z6kerneli:
.text._Z6kerneli:
[----:B------:R-:W0:Y:S01]  /*0000*/  LDC R1, c[0x0][0x37c] ;  /* 0x0000df00ff017b82 */ /* 0x000e220000000800 */
[----:B------:R-:W1:Y:S01]  /*0010*/  S2R R16, SR_CTAID.X ;  /* 0x0000000000107919 */ /* 0x000e620000002500 */
[----:B------:R-:W2:Y:S01]  /*0020*/  LDCU UR4, c[0x0][0x2f8] ;  /* 0x00005f00ff0477ac */ /* 0x000ea20008000800 */
[----:B0-----:R-:W-:Y:S01]  /*0030*/  VIADD R1, R1, 0xfffffff0 ;  /* 0xfffffff001017836 */ /* 0x001fe20000000000 */
[----:B------:R-:W1:Y:S01]  /*0040*/  S2R R17, SR_TID.X ;  /* 0x0000000000117919 */ /* 0x000e620000002100 */
[----:B------:R-:W0:Y:S03]  /*0050*/  LDCU UR5, c[0x0][0x2fc] ;  /* 0x00005f80ff0577ac */ /* 0x000e260008000800 */
[----:B--2---:R-:W-:-:S05]  /*0060*/  IADD3 R18, P1, PT, R1, UR4, RZ ;  /* 0x0000000401127c10 */ /* 0x004fca000ff3e0ff */
[----:B0-----:R-:W-:Y:S01]  /*0070*/  IMAD.X R2, RZ, RZ, UR5, P1 ;  /* 0x00000005ff027e24 */ /* 0x001fe200088e06ff */
[----:B-1----:R-:W-:-:S13]  /*0080*/  LOP3.LUT P0, RZ, R16, R17, RZ, 0xfc, !PT ;  /* 0x0000001110ff7212 */ /* 0x002fda000780fcff */
[----:B------:R-:W-:Y:S05]  /*0090*/  @P0 BRA `(.L_x_7) ;  /* 0x0000000000380947 */ /* 0x000fea0003800000 */
[----:B------:R-:W0:Y:S01]  /*00a0*/  LDC R13, c[0x0][0x370] ;  /* 0x0000dc00ff0d7b82 */ /* 0x000e220000000800 */
[----:B------:R-:W-:Y:S01]  /*00b0*/  MOV R0, 0x0 ;  /* 0x0000000000007802 */ /* 0x000fe20000000f00 */
[----:B------:R-:W1:Y:S01]  /*00c0*/  LDCU.64 UR4, c[0x4][0x8] ;  /* 0x01000100ff0477ac */ /* 0x000e620008000a00 */
[----:B------:R-:W-:Y:S02]  /*00d0*/  IMAD.MOV.U32 R6, RZ, RZ, R18 ;  /* 0x000000ffff067224 */ /* 0x000fe400078e0012 */
[----:B------:R-:W-:-:S03]  /*00e0*/  IMAD.MOV.U32 R7, RZ, RZ, R2 ;  /* 0x000000ffff077224 */ /* 0x000fc600078e0002 */
[----:B------:R-:W2:Y:S08]  /*00f0*/  LDC R10, c[0x0][0x360] ;  /* 0x0000d800ff0a7b82 */ /* 0x000eb00000000800 */
[----:B------:R-:W0:Y:S01]  /*0100*/  LDC R12, c[0x0][0x380] ;  /* 0x0000e000ff0c7b82 */ /* 0x000e220000000800 */
[----:B-1----:R-:W-:Y:S01]  /*0110*/  IMAD.U32 R4, RZ, RZ, UR4 ;  /* 0x00000004ff047e24 */ /* 0x002fe2000f8e00ff */
[----:B------:R-:W-:-:S06]  /*0120*/  MOV R5, UR5 ;  /* 0x0000000500057c02 */ /* 0x000fcc0008000f00 */
[----:B------:R1:W3:Y:S01]  /*0130*/  LDC.64 R8, c[0x4][R0] ;  /* 0x0100000000087b82 */ /* 0x0002e20000000a00 */
[----:B--2---:R1:W-:Y:S04]  /*0140*/  STL [R1+0x8], R10 ;  /* 0x0000080a01007387 */ /* 0x0043e80000100800 */
[----:B0-----:R1:W-:Y:S02]  /*0150*/  STL.64 [R1], R12 ;  /* 0x0000000c01007387 */ /* 0x0013e40000100a00 */
[----:B------:R-:W-:-:S07]  /*0160*/  LEPC R20, `(.L_x_7) ;  /* 0x000000001014794e */ /* 0x000fce0000000000 */
[----:B-1-3--:R-:W-:Y:S05]  /*0170*/  CALL.ABS.NOINC R8 ;  /* 0x0000000008007343 */ /* 0x00afea0003c00000 */
.L_x_7:
[----:B------:R-:W-:Y:S01]  /*0180*/  MOV R0, 0x0 ;  /* 0x0000000000007802 */ /* 0x000fe20000000f00 */
[----:B------:R-:W-:Y:S05]  /*0190*/  WARPSYNC.ALL ;  /* 0x0000000000007948 */ /* 0x000fea0003800000 */
[----:B------:R0:W-:Y:S01]  /*01a0*/  STL.64 [R1], R16 ;  /* 0x0000001001007387 */ /* 0x0001e20000100a00 */
[----:B------:R0:W1:Y:S01]  /*01b0*/  LDC.64 R8, c[0x4][R0] ;  /* 0x0100000000087b82 */ /* 0x0000620000000a00 */
[----:B------:R-:W2:Y:S01]  /*01c0*/  LDCU.64 UR4, c[0x4][0x10] ;  /* 0x01000200ff0477ac */ /* 0x000ea20008000a00 */
[----:B------:R-:W-:Y:S01]  /*01d0*/  IMAD.MOV.U32 R6, RZ, RZ, R18 ;  /* 0x000000ffff067224 */ /* 0x000fe200078e0012 */
[----:B------:R-:W-:-:S02]  /*01e0*/  MOV R7, R2 ;  /* 0x0000000200077202 */ /* 0x000fc40000000f00 */
[----:B--2---:R-:W-:Y:S01]  /*01f0*/  MOV R4, UR4 ;  /* 0x0000000400047c02 */ /* 0x004fe20008000f00 */
[----:B------:R-:W-:Y:S02]  /*0200*/  IMAD.U32 R5, RZ, RZ, UR5 ;  /* 0x00000005ff057e24 */ /* 0x000fe4000f8e00ff */
[----:B0-----:R-:W-:Y:S06]  /*0210*/  BAR.SYNC.DEFER_BLOCKING 0x0 ;  /* 0x0000000000007b1d */ /* 0x001fec0000010000 */
[----:B------:R-:W-:-:S07]  /*0220*/  LEPC R20, `(.L_x_8) ;  /* 0x000000001014794e */ /* 0x000fce0000000000 */
[----:B-1----:R-:W-:Y:S05]  /*0230*/  CALL.ABS.NOINC R8 ;  /* 0x0000000008007343 */ /* 0x002fea0003c00000 */
.L_x_8:
[----:B------:R-:W-:Y:S05]  /*0240*/  EXIT ;  /* 0x000000000000794d */ /* 0x000fea0003800000 */
.L_x_9:
        /* <DEDUP_REMOVED lines=11> */
.L_x_11:


//--------------------- .nv.global.init           --------------------------
	.section	.nv.global.init,"aw",@progbits
.nv.global.init:
	.type		$str$1,@object
	.size		$str$1,($str - $str$1)
$str$1:
        /*0000*/ 	.byte	0x20, 0x20, 0x20, 0x20, 0x62, 0x6c, 0x6f, 0x63, 0x6b, 0x49, 0x64, 0x78, 0x2e, 0x78, 0x3a, 0x20
        /*0010*/ 	.byte	0x25, 0x64, 0x20, 0x74, 0x68, 0x72, 0x65, 0x61, 0x64, 0x49, 0x64, 0x78, 0x2e, 0x78, 0x3a, 0x20
        /*0020*/ 	.byte	0x25, 0x64, 0x0a, 0x00
	.type		$str,@object
	.size		$str,($str$4 - $str)
$str:
        /*0024*/ 	.byte	0x20, 0x20, 0x3d, 0x3d, 0x3d, 0x20, 0x6b, 0x65, 0x72, 0x6e, 0x65, 0x6c, 0x20, 0x25, 0x64, 0x20
        /*0034*/ 	.byte	0x72, 0x75, 0x6e, 0x20, 0x69, 0x6e, 0x66, 0x6f, 0x3a, 0x20, 0x67, 0x72, 0x69, 0x64, 0x44, 0x69
        /*0044*/ 	.byte	0x6d, 0x2e, 0x78, 0x3a, 0x20, 0x25, 0x64, 0x2c, 0x20, 0x62, 0x6c, 0x6f, 0x63, 0x6b, 0x44, 0x69
        /*0054*/ 	.byte	0x6d, 0x2e, 0x78, 0x3a, 0x20, 0x25, 0x64, 0x20, 0x3d, 0x3d, 0x3d, 0x0a, 0x00
	.type		$str$4,@object
	.size		$str$4,($str$2 - $str$4)
$str$4:
        /*0061*/ 	.byte	0x20, 0x20, 0x20, 0x20, 0x62, 0x6c, 0x6f, 0x63, 0x6b, 0x49, 0x64, 0x78, 0x3a, 0x20, 0x78, 0x3d
        /*0071*/ 	.byte	0x25, 0x64, 0x20, 0x79, 0x3d, 0x20, 0x25, 0x64, 0x20, 0x7a, 0x3d, 0x25, 0x64, 0x20, 0x74, 0x68
        /*0081*/ 	.byte	0x72, 0x65, 0x61, 0x64, 0x49, 0x64, 0x78, 0x20, 0x78, 0x3d, 0x25, 0x64, 0x20, 0x79, 0x3d, 0x25
        /*0091*/ 	.byte	0x64, 0x20, 0x7a, 0x3d, 0x25, 0x64, 0x3b, 0x20, 0x6f, 0x66, 0x66, 0x73, 0x65, 0x74, 0x3d, 0x20
        /*00a1*/ 	.byte	0x25, 0x64, 0x0a, 0x00
	.type		$str$2,@object
	.size		$str$2,($str$3 - $str$2)
$str$2:
        /*00a5*/ 	.byte	0x3d, 0x3d, 0x3d, 0x3d, 0x3d, 0x3d, 0x3d, 0x3d, 0x3d, 0x3d, 0x3d, 0x3d, 0x3d, 0x20, 0x54, 0x68
        /*00b5*/ 	.byte	0x65, 0x20, 0x67, 0x72, 0x69, 0x64, 0x20, 0x73, 0x68, 0x61, 0x70, 0x65, 0x3a, 0x20, 0x67, 0x72
        /*00c5*/ 	.byte	0x69, 0x64, 0x44, 0x69, 0x6d, 0x2e, 0x78, 0x3a, 0x20, 0x25, 0x64, 0x20, 0x67, 0x72, 0x69, 0x64
        /*00d5*/ 	.byte	0x44, 0x69, 0x6d, 0x2e, 0x79, 0x3a, 0x20, 0x25, 0x64, 0x20, 0x67, 0x72, 0x69, 0x64, 0x44, 0x69
        /*00e5*/ 	.byte	0x6d, 0x2e, 0x7a, 0x3a, 0x20, 0x25, 0x64, 0x0a, 0x00
	.type		$str$3,@object
	.size		$str$3,(.L_3 - $str$3)
$str$3:
        /*00ee*/ 	.byte	0x3d, 0x3d, 0x3d, 0x3d, 0x3d, 0x3d, 0x3d, 0x3d, 0x3d, 0x3d, 0x3d, 0x3d, 0x3d, 0x20, 0x54, 0x68
        /*00fe*/ 	.byte	0x65, 0x20, 0x62, 0x6c, 0x6f, 0x63, 0x6b, 0x20, 0x73, 0x68, 0x61, 0x70, 0x65, 0x3a, 0x20, 0x62
        /*010e*/ 	.byte	0x6c, 0x6f, 0x63, 0x6b, 0x44, 0x69, 0x6d, 0x2e, 0x78, 0x3a, 0x20, 0x25, 0x64, 0x20, 0x62, 0x6c
        /*011e*/ 	.byte	0x6f, 0x63, 0x6b, 0x44, 0x69, 0x6d, 0x2e, 0x79, 0x3a, 0x20, 0x25, 0x64, 0x20, 0x62, 0x6c, 0x6f
        /*012e*/ 	.byte	0x63, 0x6b, 0x44, 0x69, 0x6d, 0x2e, 0x7a, 0x3a, 0x20, 0x25, 0x64, 0x0a, 0x00
.L_3:


//--------------------- .nv.shared.reserved.0     --------------------------
	.section	.nv.shared.reserved.0,"aw",@nobits
	.weak		__nv_reservedSMEM_offset_0_alias
	.size		__nv_reservedSMEM_offset_0_alias, 0, 64
	.other		__nv_reservedSMEM_offset_0_alias,@"STO_CUDA_RESERVED_SHARED STV_DEFAULT"
__nv_reservedSMEM_offset_0_alias:
	.zero		0
	.zero		64


//--------------------- .nv.constant0._Z14kernelCalcuDimi --------------------------
	.section	.nv.constant0._Z14kernelCalcuDimi,"a",@progbits
	.sectionflags	@""
	.align	4
.nv.constant0._Z14kernelCalcuDimi:
	.zero		900


//--------------------- .nv.constant0._Z6kerneli  --------------------------
	.section	.nv.constant0._Z6kerneli,"a",@progbits
	.sectionflags	@""
	.align	4
.nv.constant0._Z6kerneli:
	.zero		900


//--------------------- SYMBOLS --------------------------

	.type		.nv.reservedSmem.offset0,@object
	.size		.nv.reservedSmem.offset0,0x4
	.type		vprintf,@function
